//
// Generated by NVIDIA NVVM Compiler
//
// Compiler Build ID: CL-36424714
// Cuda compilation tools, release 13.0, V13.0.88
// Based on NVVM 20.0.0
//

.version 9.0
.target sm_100
.address_size 64

	// .globl	_Z17gemm_tiled_kerneliiiPKfS0_Pf
// _ZZ17gemm_tiled_kerneliiiPKfS0_PfE6tile_a has been demoted
// _ZZ17gemm_tiled_kerneliiiPKfS0_PfE6tile_b has been demoted

.visible .entry _Z17gemm_tiled_kerneliiiPKfS0_Pf(
	.param .u32 _Z17gemm_tiled_kerneliiiPKfS0_Pf_param_0,
	.param .u32 _Z17gemm_tiled_kerneliiiPKfS0_Pf_param_1,
	.param .u32 _Z17gemm_tiled_kerneliiiPKfS0_Pf_param_2,
	.param .u64 .ptr .align 1 _Z17gemm_tiled_kerneliiiPKfS0_Pf_param_3,
	.param .u64 .ptr .align 1 _Z17gemm_tiled_kerneliiiPKfS0_Pf_param_4,
	.param .u64 .ptr .align 1 _Z17gemm_tiled_kerneliiiPKfS0_Pf_param_5
)
{
	.reg .pred 	%p<12>;
	.reg .b32 	%r<45>;
	.reg .b32 	%f<63>;
	.reg .b64 	%rd<13>;
	// demoted variable
	.shared .align 4 .b8 _ZZ17gemm_tiled_kerneliiiPKfS0_PfE6tile_a[1024];
	// demoted variable
	.shared .align 4 .b8 _ZZ17gemm_tiled_kerneliiiPKfS0_PfE6tile_b[1024];
	ld.param.u32 	%r24, [_Z17gemm_tiled_kerneliiiPKfS0_Pf_param_0];
	ld.param.u32 	%r25, [_Z17gemm_tiled_kerneliiiPKfS0_Pf_param_1];
	ld.param.u32 	%r26, [_Z17gemm_tiled_kerneliiiPKfS0_Pf_param_2];
	ld.param.u64 	%rd4, [_Z17gemm_tiled_kerneliiiPKfS0_Pf_param_3];
	ld.param.u64 	%rd5, [_Z17gemm_tiled_kerneliiiPKfS0_Pf_param_4];
	ld.param.u64 	%rd6, [_Z17gemm_tiled_kerneliiiPKfS0_Pf_param_5];
	mov.u32 	%r27, %ctaid.x;
	shl.b32 	%r28, %r27, 4;
	mov.u32 	%r42, %tid.x;
	add.s32 	%r2, %r28, %r42;
	mov.u32 	%r29, %ctaid.y;
	shl.b32 	%r3, %r29, 4;
	mov.u32 	%r40, %tid.y;
	add.s32 	%r5, %r3, %r40;
	setp.lt.s32 	%p1, %r26, 1;
	mov.f32 	%f62, 0f00000000;
	@%p1 bra 	$L__BB0_7;
	add.s32 	%r30, %r26, 15;
	shr.u32 	%r31, %r30, 4;
	shl.b32 	%r32, %r42, 6;
	mov.u32 	%r33, _ZZ17gemm_tiled_kerneliiiPKfS0_PfE6tile_a;
	add.s32 	%r6, %r33, %r32;
	shl.b32 	%r34, %r40, 2;
	add.s32 	%r7, %r6, %r34;
	mov.u32 	%r35, _ZZ17gemm_tiled_kerneliiiPKfS0_PfE6tile_b;
	add.s32 	%r9, %r35, %r34;
	add.s32 	%r8, %r9, %r32;
	neg.s32 	%r44, %r31;
	mad.lo.s32 	%r36, %r42, %r25, %r40;
	add.s32 	%r43, %r36, %r3;
	shl.b32 	%r12, %r25, 4;
	mad.lo.s32 	%r41, %r26, %r2, %r40;
	cvta.to.global.u64 	%rd1, %rd4;
	cvta.to.global.u64 	%rd2, %rd5;
	mov.f32 	%f62, 0f00000000;
$L__BB0_2:
	setp.ge.s32 	%p2, %r2, %r24;
	mul.wide.s32 	%rd7, %r41, 4;
	add.s64 	%rd3, %rd1, %rd7;
	setp.ge.s32 	%p3, %r40, %r26;
	mov.f32 	%f60, 0f00000000;
	or.pred  	%p4, %p2, %p3;
	@%p4 bra 	$L__BB0_4;
	ld.global.f32 	%f60, [%rd3];
$L__BB0_4:
	setp.ge.s32 	%p5, %r5, %r25;
	st.shared.f32 	[%r7], %f60;
	setp.ge.s32 	%p6, %r42, %r26;
	mov.f32 	%f61, 0f00000000;
	or.pred  	%p7, %p6, %p5;
	@%p7 bra 	$L__BB0_6;
	mul.wide.s32 	%rd8, %r43, 4;
	add.s64 	%rd9, %rd2, %rd8;
	ld.global.f32 	%f61, [%rd9];
$L__BB0_6:
	st.shared.f32 	[%r8], %f61;
	bar.sync 	0;
	ld.shared.f32 	%f12, [%r6];
	ld.shared.f32 	%f13, [%r9];
	fma.rn.f32 	%f14, %f12, %f13, %f62;
	ld.shared.f32 	%f15, [%r6+4];
	ld.shared.f32 	%f16, [%r9+64];
	fma.rn.f32 	%f17, %f15, %f16, %f14;
	ld.shared.f32 	%f18, [%r6+8];
	ld.shared.f32 	%f19, [%r9+128];
	fma.rn.f32 	%f20, %f18, %f19, %f17;
	ld.shared.f32 	%f21, [%r6+12];
	ld.shared.f32 	%f22, [%r9+192];
	fma.rn.f32 	%f23, %f21, %f22, %f20;
	ld.shared.f32 	%f24, [%r6+16];
	ld.shared.f32 	%f25, [%r9+256];
	fma.rn.f32 	%f26, %f24, %f25, %f23;
	ld.shared.f32 	%f27, [%r6+20];
	ld.shared.f32 	%f28, [%r9+320];
	fma.rn.f32 	%f29, %f27, %f28, %f26;
	ld.shared.f32 	%f30, [%r6+24];
	ld.shared.f32 	%f31, [%r9+384];
	fma.rn.f32 	%f32, %f30, %f31, %f29;
	ld.shared.f32 	%f33, [%r6+28];
	ld.shared.f32 	%f34, [%r9+448];
	fma.rn.f32 	%f35, %f33, %f34, %f32;
	ld.shared.f32 	%f36, [%r6+32];
	ld.shared.f32 	%f37, [%r9+512];
	fma.rn.f32 	%f38, %f36, %f37, %f35;
	ld.shared.f32 	%f39, [%r6+36];
	ld.shared.f32 	%f40, [%r9+576];
	fma.rn.f32 	%f41, %f39, %f40, %f38;
	ld.shared.f32 	%f42, [%r6+40];
	ld.shared.f32 	%f43, [%r9+640];
	fma.rn.f32 	%f44, %f42, %f43, %f41;
	ld.shared.f32 	%f45, [%r6+44];
	ld.shared.f32 	%f46, [%r9+704];
	fma.rn.f32 	%f47, %f45, %f46, %f44;
	ld.shared.f32 	%f48, [%r6+48];
	ld.shared.f32 	%f49, [%r9+768];
	fma.rn.f32 	%f50, %f48, %f49, %f47;
	ld.shared.f32 	%f51, [%r6+52];
	ld.shared.f32 	%f52, [%r9+832];
	fma.rn.f32 	%f53, %f51, %f52, %f50;
	ld.shared.f32 	%f54, [%r6+56];
	ld.shared.f32 	%f55, [%r9+896];
	fma.rn.f32 	%f56, %f54, %f55, %f53;
	ld.shared.f32 	%f57, [%r6+60];
	ld.shared.f32 	%f58, [%r9+960];
	fma.rn.f32 	%f62, %f57, %f58, %f56;
	bar.sync 	0;
	add.s32 	%r44, %r44, 1;
	setp.ne.s32 	%p8, %r44, 0;
	add.s32 	%r43, %r43, %r12;
	add.s32 	%r42, %r42, 16;
	add.s32 	%r41, %r41, 16;
	add.s32 	%r40, %r40, 16;
	@%p8 bra 	$L__BB0_2;
$L__BB0_7:
	setp.ge.s32 	%p9, %r2, %r24;
	setp.ge.s32 	%p10, %r5, %r25;
	or.pred  	%p11, %p9, %p10;
	@%p11 bra 	$L__BB0_9;
	mad.lo.s32 	%r39, %r25, %r2, %r5;
	cvta.to.global.u64 	%rd10, %rd6;
	mul.wide.s32 	%rd11, %r39, 4;
	add.s64 	%rd12, %rd10, %rd11;
	st.global.f32 	[%rd12], %f62;
$L__BB0_9:
	ret;

}


// ===== COMPILED SASS (sm_100) =====

	.target	sm_100

	.elftype	@"ET_EXEC"


//--------------------- .note.nv.tkinfo           --------------------------
	.section	.note.nv.tkinfo,"",@"SHT_NOTE"
	.sectionflags	@"SHF_NOTE_NV_TKINFO"
	.tkinfo
        /*0018*/ 	.word	0x00000002
        /*0030*/ 	.string	""
        /*0030*/ 	.string	"ptxas"
        /*0030*/ 	.string	"Cuda compilation tools, release 13.0, V13.0.88"
        /*0030*/ 	.string	"Build cuda_13.0.r13.0/compiler.36424714_0"
        /*0030*/ 	.string	"-arch sm_100 -m 64 "



//--------------------- .note.nv.cuinfo           --------------------------
	.section	.note.nv.cuinfo,"",@"SHT_NOTE"
	.sectionflags	@"SHF_NOTE_NV_CUINFO"
        /*0018*/ 	.short	0x0002
        /*001a*/ 	.short	0x0064
        /*001c*/ 	.short	0x0082
	.zero		2


//--------------------- .nv.info                  --------------------------
	.section	.nv.info,"",@"SHT_CUDA_INFO"
	.align	4


	//----- nvinfo : EIATTR_REGCOUNT
	.align		4
        /*0000*/ 	.byte	0x04, 0x2f
        /*0002*/ 	.short	(.L_1 - .L_0)
	.align		4
.L_0:
        /*0004*/ 	.word	index@(_Z17gemm_tiled_kerneliiiPKfS0_Pf)
        /*0008*/ 	.word	0x00000020


	//----- nvinfo : EIATTR_FRAME_SIZE
	.align		4
.L_1:
        /*000c*/ 	.byte	0x04, 0x11
        /*000e*/ 	.short	(.L_3 - .L_2)
	.align		4
.L_2:
        /*0010*/ 	.word	index@(_Z17gemm_tiled_kerneliiiPKfS0_Pf)
        /*0014*/ 	.word	0x00000000


	//----- nvinfo : EIATTR_MIN_STACK_SIZE
	.align		4
.L_3:
        /*0018*/ 	.byte	0x04, 0x12
        /*001a*/ 	.short	(.L_5 - .L_4)
	.align		4
.L_4:
        /*001c*/ 	.word	index@(_Z17gemm_tiled_kerneliiiPKfS0_Pf)
        /*0020*/ 	.word	0x00000000
.L_5:


//--------------------- .nv.compat                --------------------------
	.section	.nv.compat,"",@"SHT_CUDA_COMPAT_INFO"
	.align	4
        /*0000*/ 	.byte	0x02, 0x09, 0x00, 0x00, 0x02, 0x02, 0x01, 0x00, 0x02, 0x05, 0x05, 0x00, 0x03, 0x07, 0x01, 0x01
        /*0010*/ 	.byte	0x02, 0x03, 0x00, 0x00, 0x02, 0x06, 0x01, 0x00, 0x04, 0x0b, 0x08, 0x00, 0x09, 0x00, 0x00, 0x00
        /*0020*/ 	.byte	0x00, 0x00, 0x00, 0x00


//--------------------- .nv.info._Z17gemm_tiled_kerneliiiPKfS0_Pf --------------------------
	.section	.nv.info._Z17gemm_tiled_kerneliiiPKfS0_Pf,"",@"SHT_CUDA_INFO"
	.sectionflags	@""
	.align	4


	//----- nvinfo : EIATTR_CUDA_API_VERSION
	.align		4
        /*0000*/ 	.byte	0x04, 0x37
        /*0002*/ 	.short	(.L_7 - .L_6)
.L_6:
        /*0004*/ 	.word	0x00000082


	//----- nvinfo : EIATTR_KPARAM_INFO
	.align		4
.L_7:
        /*0008*/ 	.byte	0x04, 0x17
        /*000a*/ 	.short	(.L_9 - .L_8)
.L_8:
        /*000c*/ 	.word	0x00000000
        /*0010*/ 	.short	0x0005
        /*0012*/ 	.short	0x0020
        /*0014*/ 	.byte	0x00, 0xf5, 0x21, 0x00


	//----- nvinfo : EIATTR_KPARAM_INFO
	.align		4
.L_9:
        /*0018*/ 	.byte	0x04, 0x17
        /*001a*/ 	.short	(.L_11 - .L_10)
.L_10:
        /*001c*/ 	.word	0x00000000
        /*0020*/ 	.short	0x0004
        /*0022*/ 	.short	0x0018
        /*0024*/ 	.byte	0x00, 0xf5, 0x21, 0x00


	//----- nvinfo : EIATTR_KPARAM_INFO
	.align		4
.L_11:
        /*0028*/ 	.byte	0x04, 0x17
        /*002a*/ 	.short	(.L_13 - .L_12)
.L_12:
        /*002c*/ 	.word	0x00000000
        /*0030*/ 	.short	0x0003
        /*0032*/ 	.short	0x0010
        /*0034*/ 	.byte	0x00, 0xf5, 0x21, 0x00


	//----- nvinfo : EIATTR_KPARAM_INFO
	.align		4
.L_13:
        /*0038*/ 	.byte	0x04, 0x17
        /*003a*/ 	.short	(.L_15 - .L_14)
.L_14:
        /*003c*/ 	.word	0x00000000
        /*0040*/ 	.short	0x0002
        /*0042*/ 	.short	0x0008
        /*0044*/ 	.byte	0x00, 0xf0, 0x11, 0x00


	//----- nvinfo : EIATTR_KPARAM_INFO
	.align		4
.L_15:
        /*0048*/ 	.byte	0x04, 0x17
        /*004a*/ 	.short	(.L_17 - .L_16)
.L_16:
        /*004c*/ 	.word	0x00000000
        /*0050*/ 	.short	0x0001
        /*0052*/ 	.short	0x0004
        /*0054*/ 	.byte	0x00, 0xf0, 0x11, 0x00


	//----- nvinfo : EIATTR_KPARAM_INFO
	.align		4
.L_17:
        /*0058*/ 	.byte	0x04, 0x17
        /*005a*/ 	.short	(.L_19 - .L_18)
.L_18:
        /*005c*/ 	.word	0x00000000
        /*0060*/ 	.short	0x0000
        /*0062*/ 	.short	0x0000
        /*0064*/ 	.byte	0x00, 0xf0, 0x11, 0x00


	//----- nvinfo : EIATTR_SPARSE_MMA_MASK
	.align		4
.L_19:
        /*0068*/ 	.byte	0x03, 0x50
        /*006a*/ 	.short	0x0000


	//----- nvinfo : EIATTR_MAXREG_COUNT
	.align		4
        /*006c*/ 	.byte	0x03, 0x1b
        /*006e*/ 	.short	0x00ff


	//----- nvinfo : EIATTR_NUM_BARRIERS
	.align		4
        /*0070*/ 	.byte	0x02, 0x4c
        /*0072*/ 	.byte	0x01
	.zero		1


	//----- nvinfo : EIATTR_MERCURY_ISA_VERSION
	.align		4
        /*0074*/ 	.byte	0x03, 0x5f
        /*0076*/ 	.short	0x0101


	//----- nvinfo : EIATTR_VRC_CTA_INIT_COUNT
	.align		4
        /*0078*/ 	.byte	0x02, 0x4a
	.zero		1
	.zero		1


	//----- nvinfo : EIATTR_EXIT_INSTR_OFFSETS
	.align		4
        /*007c*/ 	.byte	0x04, 0x1c
        /*007e*/ 	.short	(.L_21 - .L_20)


	//   ....[0]....
.L_20:
        /*0080*/ 	.word	0x000005e0


	//   ....[1]....
        /*0084*/ 	.word	0x00000630


	//----- nvinfo : EIATTR_CBANK_PARAM_SIZE
	.align		4
.L_21:
        /*0088*/ 	.byte	0x03, 0x19
        /*008a*/ 	.short	0x0028


	//----- nvinfo : EIATTR_PARAM_CBANK
	.align		4
        /*008c*/ 	.byte	0x04, 0x0a
        /*008e*/ 	.short	(.L_23 - .L_22)
	.align		4
.L_22:
        /*0090*/ 	.word	index@(.nv.constant0._Z17gemm_tiled_kerneliiiPKfS0_Pf)
        /*0094*/ 	.short	0x0380
        /*0096*/ 	.short	0x0028


	//----- nvinfo : EIATTR_SW_WAR
	.align		4
.L_23:
        /*0098*/ 	.byte	0x04, 0x36
        /*009a*/ 	.short	(.L_25 - .L_24)
.L_24:
        /*009c*/ 	.word	0x00000008
.L_25:


//--------------------- .nv.callgraph             --------------------------
	.section	.nv.callgraph,"",@"SHT_CUDA_CALLGRAPH"
	.align	4
	.sectionentsize	8
	.align		4
        /*0000*/ 	.word	0x00000000
	.align		4
        /*0004*/ 	.word	0xffffffff
	.align		4
        /*0008*/ 	.word	0x00000000
	.align		4
        /*000c*/ 	.word	0xfffffffe
	.align		4
        /*0010*/ 	.word	0x00000000
	.align		4
        /*0014*/ 	.word	0xfffffffd
	.align		4
        /*0018*/ 	.word	0x00000000
	.align		4
        /*001c*/ 	.word	0xfffffffc


//--------------------- .text._Z17gemm_tiled_kerneliiiPKfS0_Pf --------------------------
	.section	.text._Z17gemm_tiled_kerneliiiPKfS0_Pf,"ax",@progbits
	.align	128
        .global         _Z17gemm_tiled_kerneliiiPKfS0_Pf
        .type           _Z17gemm_tiled_kerneliiiPKfS0_Pf,@function
        .size           _Z17gemm_tiled_kerneliiiPKfS0_Pf,(.L_x_3 - _Z17gemm_tiled_kerneliiiPKfS0_Pf)
        .other          _Z17gemm_tiled_kerneliiiPKfS0_Pf,@"STO_CUDA_ENTRY STV_DEFAULT"
_Z17gemm_tiled_kerneliiiPKfS0_Pf:
.text._Z17gemm_tiled_kerneliiiPKfS0_Pf:
[----:B------:R-:W-:Y:S01]  /*0000*/  LDC R1, c[0x0][0x37c] ;  /* 0x0000df00ff017b82 */ /* 0x000fe20000000800 */
[----:B------:R-:W0:Y:S01]  /*0010*/  S2R R0, SR_CTAID.X ;  /* 0x0000000000007919 */ /* 0x000e220000002500 */
[----:B------:R-:W1:Y:S01]  /*0020*/  LDCU UR10, c[0x0][0x388] ;  /* 0x00007100ff0a77ac */ /* 0x000e620008000800 */
[----:B------:R-:W-:Y:S01]  /*0030*/  HFMA2 R23, -RZ, RZ, 0, 0 ;  /* 0x00000000ff177431 */ /* 0x000fe200000001ff */
[----:B------:R-:W0:Y:S01]  /*0040*/  S2R R14, SR_TID.X ;  /* 0x00000000000e7919 */ /* 0x000e220000002100 */
[----:B------:R-:W2:Y:S01]  /*0050*/  LDCU.64 UR8, c[0x0][0x358] ;  /* 0x00006b00ff0877ac */ /* 0x000ea20008000a00 */
[----:B------:R-:W3:Y:S01]  /*0060*/  S2R R5, SR_CTAID.Y ;  /* 0x0000000000057919 */ /* 0x000ee20000002600 */
[----:B------:R-:W3:Y:S01]  /*0070*/  S2R R21, SR_TID.Y ;  /* 0x0000000000157919 */ /* 0x000ee20000002200 */
[----:B-1----:R-:W-:Y:S01]  /*0080*/  UISETP.GE.AND UP0, UPT, UR10, 0x1, UPT ;  /* 0x000000010a00788c */ /* 0x002fe2000bf06270 */
[----:B0-----:R-:W-:Y:S02]  /*0090*/  LEA R0, R0, R14, 0x4 ;  /* 0x0000000e00007211 */ /* 0x001fe400078e20ff */
[----:B---3--:R-:W-:-:S06]  /*00a0*/  LEA R15, R5, R21, 0x4 ;  /* 0x00000015050f7211 */ /* 0x008fcc00078e20ff */
[----:B--2---:R-:W-:Y:S05]  /*00b0*/  BRA.U !UP0, `(.L_x_0) ;  /* 0x00000005083c7547 */ /* 0x004fea000b800000 */
[----:B------:R-:W0:Y:S01]  /*00c0*/  S2UR UR7, SR_CgaCtaId ;  /* 0x00000000000779c3 */ /* 0x000e220000008800 */
[----:B------:R-:W1:Y:S01]  /*00d0*/  LDCU UR11, c[0x0][0x384] ;  /* 0x00007080ff0b77ac */ /* 0x000e620008000800 */
[----:B------:R-:W-:Y:S01]  /*00e0*/  MOV R23, RZ ;  /* 0x000000ff00177202 */ /* 0x000fe20000000f00 */
[----:B------:R-:W-:Y:S01]  /*00f0*/  IMAD R13, R0, UR10, R21 ;  /* 0x0000000a000d7c24 */ /* 0x000fe2000f8e0215 */
[----:B------:R-:W-:Y:S01]  /*0100*/  UMOV UR5, 0x400 ;  /* 0x0000040000057882 */ /* 0x000fe20000000000 */
[----:B------:R-:W-:-:S03]  /*0110*/  UIADD3 UR4, UPT, UPT, UR10, 0xf, URZ ;  /* 0x0000000f0a047890 */ /* 0x000fc6000fffe0ff */
[----:B------:R-:W2:Y:S01]  /*0120*/  LDC R16, c[0x0][0x384] ;  /* 0x0000e100ff107b82 */ /* 0x000ea20000000800 */
[----:B------:R-:W-:Y:S02]  /*0130*/  UIADD3 UR6, UPT, UPT, UR5, 0x400, URZ ;  /* 0x0000040005067890 */ /* 0x000fe4000fffe0ff */
[----:B------:R-:W-:Y:S01]  /*0140*/  USHF.R.U32.HI UR4, URZ, 0x4, UR4 ;  /* 0x00000004ff047899 */ /* 0x000fe20008011604 */
[----:B------:R-:W3:Y:S04]  /*0150*/  LDCU UR13, c[0x0][0x388] ;  /* 0x00007100ff0d77ac */ /* 0x000ee80008000800 */
[----:B------:R-:W4:Y:S01]  /*0160*/  LDC.64 R2, c[0x0][0x390] ;  /* 0x0000e400ff027b82 */ /* 0x000f220000000a00 */
[----:B------:R-:W2:Y:S01]  /*0170*/  LDCU UR12, c[0x0][0x380] ;  /* 0x00007000ff0c77ac */ /* 0x000ea20008000800 */
[----:B-1----:R-:W-:Y:S01]  /*0180*/  IMAD R12, R14, UR11, R21 ;  /* 0x0000000b0e0c7c24 */ /* 0x002fe2000f8e0215 */
[----:B------:R-:W-:-:S02]  /*0190*/  UIADD3 UR4, UPT, UPT, -UR4, URZ, URZ ;  /* 0x000000ff04047290 */ /* 0x000fc4000fffe1ff */
[----:B0-----:R-:W-:Y:S02]  /*01a0*/  ULEA UR5, UR7, UR5, 0x18 ;  /* 0x0000000507057291 */ /* 0x001fe4000f8ec0ff */
[----:B------:R-:W-:Y:S01]  /*01b0*/  LEA R12, R5, R12, 0x4 ;  /* 0x0000000c050c7211 */ /* 0x000fe200078e20ff */
[----:B------:R-:W-:-:S03]  /*01c0*/  ULEA UR6, UR7, UR6, 0x18 ;  /* 0x0000000607067291 */ /* 0x000fc6000f8ec0ff */
[----:B------:R-:W-:-:S03]  /*01d0*/  LEA R18, R14, UR5, 0x6 ;  /* 0x000000050e127c11 */ /* 0x000fc6000f8e30ff */
[C---:B------:R-:W-:Y:S02]  /*01e0*/  LEA R19, R21.reuse, UR6, 0x2 ;  /* 0x0000000615137c11 */ /* 0x040fe4000f8e10ff */
[----:B------:R-:W-:Y:S02]  /*01f0*/  LEA R20, R21, R18, 0x2 ;  /* 0x0000001215147211 */ /* 0x000fe400078e10ff */
[----:B---3--:R-:W-:-:S07]  /*0200*/  LEA R17, R14, R19, 0x6 ;  /* 0x000000130e117211 */ /* 0x008fce00078e30ff */
.L_x_1:
[----:B--2---:R-:W-:Y:S01]  /*0210*/  ISETP.GE.AND P0, PT, R15, R16, PT ;  /* 0x000000100f00720c */ /* 0x004fe20003f06270 */
[----:B------:R-:W-:Y:S01]  /*0220*/  HFMA2 R22, -RZ, RZ, 0, 0 ;  /* 0x00000000ff167431 */ /* 0x000fe200000001ff */
[----:B------:R-:W-:Y:S01]  /*0230*/  ISETP.GE.AND P1, PT, R21, UR13, PT ;  /* 0x0000000d15007c0c */ /* 0x000fe2000bf26270 */
[----:B----4-:R-:W-:Y:S01]  /*0240*/  IMAD.WIDE R4, R13, 0x4, R2 ;  /* 0x000000040d047825 */ /* 0x010fe200078e0202 */
[----:B------:R-:W-:Y:S02]  /*0250*/  ISETP.GE.OR P0, PT, R14, UR13, P0 ;  /* 0x0000000d0e007c0c */ /* 0x000fe40008706670 */
[----:B------:R-:W-:Y:S02]  /*0260*/  ISETP.GE.OR P1, PT, R0, UR12, P1 ;  /* 0x0000000c00007c0c */ /* 0x000fe40008f26670 */
[----:B------:R-:W-:-:S09]  /*0270*/  MOV R27, RZ ;  /* 0x000000ff001b7202 */ /* 0x000fd20000000f00 */
[----:B------:R-:W0:Y:S02]  /*0280*/  @!P0 LDC.64 R6, c[0x0][0x398] ;  /* 0x0000e600ff068b82 */ /* 0x000e240000000a00 */
[----:B------:R-:W2:Y:S01]  /*0290*/  @!P1 LDG.E R27, desc[UR8][R4.64] ;  /* 0x00000008041b9981 */ /* 0x000ea2000c1e1900 */
[----:B0-----:R-:W-:-:S05]  /*02a0*/  @!P0 IMAD.WIDE R6, R12, 0x4, R6 ;  /* 0x000000040c068825 */ /* 0x001fca00078e0206 */
[----:B------:R-:W3:Y:S01]  /*02b0*/  @!P0 LDG.E R22, desc[UR8][R6.64] ;  /* 0x0000000806168981 */ /* 0x000ee2000c1e1900 */
[----:B------:R-:W-:-:S04]  /*02c0*/  UIADD3 UR4, UPT, UPT, UR4, 0x1, URZ ;  /* 0x0000000104047890 */ /* 0x000fc8000fffe0ff */
[----:B------:R-:W-:Y:S01]  /*02d0*/  UISETP.NE.AND UP0, UPT, UR4, URZ, UPT ;  /* 0x000000ff0400728c */ /* 0x000fe2000bf05270 */
[----:B------:R-:W-:Y:S02]  /*02e0*/  IADD3 R13, PT, PT, R13, 0x10, RZ ;  /* 0x000000100d0d7810 */ /* 0x000fe40007ffe0ff */
[----:B------:R-:W-:Y:S02]  /*02f0*/  IADD3 R21, PT, PT, R21, 0x10, RZ ;  /* 0x0000001015157810 */ /* 0x000fe40007ffe0ff */
[----:B------:R-:W-:Y:S02]  /*0300*/  IADD3 R14, PT, PT, R14, 0x10, RZ ;  /* 0x000000100e0e7810 */ /* 0x000fe40007ffe0ff */
[----:B------:R-:W-:Y:S01]  /*0310*/  LEA R12, R16, R12, 0x4 ;  /* 0x0000000c100c7211 */ /* 0x000fe200078e20ff */
[----:B--2---:R-:W-:Y:S04]  /*0320*/  STS [R20], R27 ;  /* 0x0000001b14007388 */ /* 0x004fe80000000800 */
[----:B---3--:R-:W-:Y:S01]  /*0330*/  STS [R17], R22 ;  /* 0x0000001611007388 */ /* 0x008fe20000000800 */
[----:B------:R-:W-:Y:S06]  /*0340*/  BAR.SYNC.DEFER_BLOCKING 0x0 ;  /* 0x0000000000007b1d */ /* 0x000fec0000010000 */
[----:B------:R-:W-:Y:S04]  /*0350*/  LDS R26, [R19] ;  /* 0x00000000131a7984 */ /* 0x000fe80000000800 */
[----:B------:R-:W0:Y:S04]  /*0360*/  LDS.128 R8, [R18] ;  /* 0x0000000012087984 */ /* 0x000e280000000c00 */
[----:B------:R-:W1:Y:S04]  /*0370*/  LDS R29, [R19+0x40] ;  /* 0x00004000131d7984 */ /* 0x000e680000000800 */
[----:B------:R-:W2:Y:S04]  /*0380*/  LDS R25, [R19+0x80] ;  /* 0x0000800013197984 */ /* 0x000ea80000000800 */
[----:B------:R-:W3:Y:S04]  /*0390*/  LDS R24, [R19+0xc0] ;  /* 0x0000c00013187984 */ /* 0x000ee80000000800 */
[----:B------:R-:W-:Y:S04]  /*03a0*/  LDS.128 R4, [R18+0x10] ;  /* 0x0000100012047984 */ /* 0x000fe80000000c00 */
[----:B------:R-:W-:Y:S04]  /*03b0*/  LDS R22, [R19+0x140] ;  /* 0x0001400013167984 */ /* 0x000fe80000000800 */
[----:B------:R-:W-:Y:S01]  /*03c0*/  LDS R27, [R19+0x200] ;  /* 0x00020000131b7984 */ /* 0x000fe20000000800 */
[----:B0-----:R-:W-:-:S03]  /*03d0*/  FFMA R8, R8, R26, R23 ;  /* 0x0000001a08087223 */ /* 0x001fc60000000017 */
[----:B------:R-:W0:Y:S01]  /*03e0*/  LDS R23, [R19+0x100] ;  /* 0x0001000013177984 */ /* 0x000e220000000800 */
[----:B-1----:R-:W-:-:S03]  /*03f0*/  FFMA R8, R29, R9, R8 ;  /* 0x000000091d087223 */ /* 0x002fc60000000008 */
[----:B------:R-:W-:Y:S01]  /*0400*/  LDS R26, [R19+0x1c0] ;  /* 0x0001c000131a7984 */ /* 0x000fe20000000800 */
[----:B--2---:R-:W-:-:S03]  /*0410*/  FFMA R9, R25, R10, R8 ;  /* 0x0000000a19097223 */ /* 0x004fc60000000008 */
[----:B------:R-:W1:Y:S01]  /*0420*/  LDS R25, [R19+0x180] ;  /* 0x0001800013197984 */ /* 0x000e620000000800 */
[----:B---3--:R-:W-:-:S03]  /*0430*/  FFMA R9, R24, R11, R9 ;  /* 0x0000000b18097223 */ /* 0x008fc60000000009 */
[----:B------:R-:W-:Y:S01]  /*0440*/  LDS R24, [R19+0x240] ;  /* 0x0002400013187984 */ /* 0x000fe20000000800 */
[----:B0-----:R-:W-:-:S03]  /*0450*/  FFMA R23, R4, R23, R9 ;  /* 0x0000001704177223 */ /* 0x001fc60000000009 */
[----:B------:R-:W0:Y:S01]  /*0460*/  LDS.128 R8, [R18+0x20] ;  /* 0x0000200012087984 */ /* 0x000e220000000c00 */
[----:B------:R-:W-:-:S03]  /*0470*/  FFMA R22, R22, R5, R23 ;  /* 0x0000000516167223 */ /* 0x000fc60000000017 */
[----:B------:R-:W2:Y:S01]  /*0480*/  LDS R23, [R19+0x280] ;  /* 0x0002800013177984 */ /* 0x000ea20000000800 */
[----:B-1----:R-:W-:-:S03]  /*0490*/  FFMA R25, R25, R6, R22 ;  /* 0x0000000619197223 */ /* 0x002fc60000000016 */
[----:B------:R-:W1:Y:S01]  /*04a0*/  LDS R22, [R19+0x2c0] ;  /* 0x0002c00013167984 */ /* 0x000e620000000800 */
[----:B------:R-:W-:-:S03]  /*04b0*/  FFMA R7, R26, R7, R25 ;  /* 0x000000071a077223 */ /* 0x000fc60000000019 */
[----:B------:R-:W-:Y:S01]  /*04c0*/  LDS R25, [R19+0x300] ;  /* 0x0003000013197984 */ /* 0x000fe20000000800 */
[----:B0-----:R-:W-:-:S03]  /*04d0*/  FFMA R27, R8, R27, R7 ;  /* 0x0000001b081b7223 */ /* 0x001fc60000000007 */
[----:B------:R-:W0:Y:S01]  /*04e0*/  LDS.128 R4, [R18+0x30] ;  /* 0x0000300012047984 */ /* 0x000e220000000c00 */
[----:B------:R-:W-:-:S03]  /*04f0*/  FFMA R24, R24, R9, R27 ;  /* 0x0000000918187223 */ /* 0x000fc6000000001b */
[----:B------:R-:W3:Y:S04]  /*0500*/  LDS R27, [R19+0x340] ;  /* 0x00034000131b7984 */ /* 0x000ee80000000800 */
[----:B------:R-:W4:Y:S04]  /*0510*/  LDS R9, [R19+0x380] ;  /* 0x0003800013097984 */ /* 0x000f280000000800 */
[----:B------:R-:W5:Y:S01]  /*0520*/  LDS R8, [R19+0x3c0] ;  /* 0x0003c00013087984 */ /* 0x000f620000000800 */
[----:B--2---:R-:W-:-:S04]  /*0530*/  FFMA R23, R23, R10, R24 ;  /* 0x0000000a17177223 */ /* 0x004fc80000000018 */
[----:B-1----:R-:W-:-:S04]  /*0540*/  FFMA R11, R22, R11, R23 ;  /* 0x0000000b160b7223 */ /* 0x002fc80000000017 */
[----:B0-----:R-:W-:-:S04]  /*0550*/  FFMA R4, R4, R25, R11 ;  /* 0x0000001904047223 */ /* 0x001fc8000000000b */
[----:B---3--:R-:W-:-:S04]  /*0560*/  FFMA R4, R27, R5, R4 ;  /* 0x000000051b047223 */ /* 0x008fc80000000004 */
[----:B----4-:R-:W-:-:S04]  /*0570*/  FFMA R9, R9, R6, R4 ;  /* 0x0000000609097223 */ /* 0x010fc80000000004 */
[----:B-----5:R-:W-:Y:S01]  /*0580*/  FFMA R23, R8, R7, R9 ;  /* 0x0000000708177223 */ /* 0x020fe20000000009 */
[----:B------:R-:W-:Y:S06]  /*0590*/  BAR.SYNC.DEFER_BLOCKING 0x0 ;  /* 0x0000000000007b1d */ /* 0x000fec0000010000 */
[----:B------:R-:W-:Y:S05]  /*05a0*/  BRA.U UP0, `(.L_x_1) ;  /* 0xfffffffd00187547 */ /* 0x000fea000b83ffff */
.L_x_0:
[----:B------:R-:W0:Y:S02]  /*05b0*/  LDCU.64 UR4, c[0x0][0x380] ;  /* 0x00007000ff0477ac */ /* 0x000e240008000a00 */
[----:B0-----:R-:W-:-:S04]  /*05c0*/  ISETP.GE.AND P0, PT, R15, UR5, PT ;  /* 0x000000050f007c0c */ /* 0x001fc8000bf06270 */
[----:B------:R-:W-:-:S13]  /*05d0*/  ISETP.GE.OR P0, PT, R0, UR4, P0 ;  /* 0x0000000400007c0c */ /* 0x000fda0008706670 */
[----:B------:R-:W-:Y:S05]  /*05e0*/  @P0 EXIT ;  /* 0x000000000000094d */ /* 0x000fea0003800000 */
[----:B------:R-:W0:Y:S01]  /*05f0*/  LDC.64 R2, c[0x0][0x3a0] ;  /* 0x0000e800ff027b82 */ /* 0x000e220000000a00 */
[----:B------:R-:W-:-:S04]  /*0600*/  IMAD R15, R0, UR5, R15 ;  /* 0x00000005000f7c24 */ /* 0x000fc8000f8e020f */
[----:B0-----:R-:W-:-:S05]  /*0610*/  IMAD.WIDE R2, R15, 0x4, R2 ;  /* 0x000000040f027825 */ /* 0x001fca00078e0202 */
[----:B------:R-:W-:Y:S01]  /*0620*/  STG.E desc[UR8][R2.64], R23 ;  /* 0x0000001702007986 */ /* 0x000fe2000c101908 */
[----:B------:R-:W-:Y:S05]  /*0630*/  EXIT ;  /* 0x000000000000794d */ /* 0x000fea0003800000 */
.L_x_2:
[----:B------:R-:W-:-:S00]  /*0640*/  BRA `(.L_x_2) ;  /* 0xfffffffc00fc7947 */ /* 0x000fc0000383ffff */
[----:B------:R-:W-:-:S00]  /*0650*/  NOP ;  /* 0x0000000000007918 */ /* 0x000fc00000000000 */
        /* <DEDUP_REMOVED lines=10> */
.L_x_3:


//--------------------- .nv.shared._Z17gemm_tiled_kerneliiiPKfS0_Pf --------------------------
	.section	.nv.shared._Z17gemm_tiled_kerneliiiPKfS0_Pf,"aw",@nobits
	.sectionflags	@""
	.align	4
.nv.shared._Z17gemm_tiled_kerneliiiPKfS0_Pf:
	.zero		3072


//--------------------- .nv.shared.reserved.0     --------------------------
	.section	.nv.shared.reserved.0,"aw",@nobits
	.weak		__nv_reservedSMEM_offset_0_alias
	.size		__nv_reservedSMEM_offset_0_alias, 0, 64
	.other		__nv_reservedSMEM_offset_0_alias,@"STO_CUDA_RESERVED_SHARED STV_DEFAULT"
__nv_reservedSMEM_offset_0_alias:
	.zero		0
	.zero		64


//--------------------- .nv.constant0._Z17gemm_tiled_kerneliiiPKfS0_Pf --------------------------
	.section	.nv.constant0._Z17gemm_tiled_kerneliiiPKfS0_Pf,"a",@progbits
	.sectionflags	@""
	.align	4
.nv.constant0._Z17gemm_tiled_kerneliiiPKfS0_Pf:
	.zero		936


//--------------------- SYMBOLS --------------------------

	.type		.nv.reservedSmem.offset0,@object
	.size		.nv.reservedSmem.offset0,0x4
	.type		.nv.reservedSmem.cap,@object
	.size		.nv.reservedSmem.cap,0x4
